	.headerflags	@"EF_CUDA_TEXMODE_UNIFIED EF_CUDA_64BIT_ADDRESS EF_CUDA_ACCELERATORS EF_CUDA_SM90 EF_CUDA_VIRTUAL_SM(EF_CUDA_SM90)"
	.elftype	@"ET_EXEC"


//--------------------- .nv.info                  --------------------------
	.section	.nv.info,"",@"SHT_CUDA_INFO"
	.align	4


	//----- nvinfo : EIATTR_REGCOUNT
	.align		4
        /*0000*/ 	.byte	0x04, 0x2f
        /*0002*/ 	.short	(.L_3 - .L_2)
	.align		4
.L_2:
        /*0004*/ 	.word	index@(triton_poi_fused__native_batch_norm_legit_no_training_convolution_relu_4)
        /*0008*/ 	.word	0x00000020


	//----- nvinfo : EIATTR_MIN_STACK_SIZE
	.align		4
.L_3:
        /*000c*/ 	.byte	0x04, 0x12
        /*000e*/ 	.short	(.L_5 - .L_4)
	.align		4
.L_4:
        /*0010*/ 	.word	index@(triton_poi_fused__native_batch_norm_legit_no_training_convolution_relu_4)
        /*0014*/ 	.word	0x00000000


	//----- nvinfo : EIATTR_FRAME_SIZE
	.align		4
.L_5:
        /*0018*/ 	.byte	0x04, 0x11
        /*001a*/ 	.short	(.L_7 - .L_6)
	.align		4
.L_6:
        /*001c*/ 	.word	index@(triton_poi_fused__native_batch_norm_legit_no_training_convolution_relu_4)
        /*0020*/ 	.word	0x00000000


	//----- nvinfo : EIATTR_MIN_STACK_SIZE
	.align		4
.L_7:
        /*0024*/ 	.byte	0x04, 0x12
        /*0026*/ 	.short	(.L_9 - .L_8)
	.align		4
.L_8:
        /*0028*/ 	.word	index@(triton_poi_fused__native_batch_norm_legit_no_training_convolution_relu_4)
        /*002c*/ 	.word	0x00000000
.L_9:


//--------------------- .nv.info.triton_poi_fused__native_batch_norm_legit_no_training_convolution_relu_4 --------------------------
	.section	.nv.info.triton_poi_fused__native_batch_norm_legit_no_training_convolution_relu_4,"",@"SHT_CUDA_INFO"
	.sectionflags	@""
	.align	4


	//----- nvinfo : EIATTR_CUDA_API_VERSION
	.align		4
        /*0000*/ 	.byte	0x04, 0x37
        /*0002*/ 	.short	(.L_11 - .L_10)
.L_10:
        /*0004*/ 	.word	0x0000007c


	//----- nvinfo : EIATTR_KPARAM_INFO
	.align		4
.L_11:
        /*0008*/ 	.byte	0x04, 0x17
        /*000a*/ 	.short	(.L_13 - .L_12)
.L_12:
        /*000c*/ 	.word	0x00000000
        /*0010*/ 	.short	0x0007
        /*0012*/ 	.short	0x0038
        /*0014*/ 	.byte	0x00, 0xf0, 0x11, 0x00


	//----- nvinfo : EIATTR_KPARAM_INFO
	.align		4
.L_13:
        /*0018*/ 	.byte	0x04, 0x17
        /*001a*/ 	.short	(.L_15 - .L_14)
.L_14:
        /*001c*/ 	.word	0x00000000
        /*0020*/ 	.short	0x0006
        /*0022*/ 	.short	0x0030
        /*0024*/ 	.byte	0x00, 0xf4, 0x21, 0x00


	//----- nvinfo : EIATTR_KPARAM_INFO
	.align		4
.L_15:
        /*0028*/ 	.byte	0x04, 0x17
        /*002a*/ 	.short	(.L_17 - .L_16)
.L_16:
        /*002c*/ 	.word	0x00000000
        /*0030*/ 	.short	0x0005
        /*0032*/ 	.short	0x0028
        /*0034*/ 	.byte	0x00, 0xf4, 0x21, 0x00


	//----- nvinfo : EIATTR_KPARAM_INFO
	.align		4
.L_17:
        /*0038*/ 	.byte	0x04, 0x17
        /*003a*/ 	.short	(.L_19 - .L_18)
.L_18:
        /*003c*/ 	.word	0x00000000
        /*0040*/ 	.short	0x0004
        /*0042*/ 	.short	0x0020
        /*0044*/ 	.byte	0x00, 0xf4, 0x21, 0x00


	//----- nvinfo : EIATTR_KPARAM_INFO
	.align		4
.L_19:
        /*0048*/ 	.byte	0x04, 0x17
        /*004a*/ 	.short	(.L_21 - .L_20)
.L_20:
        /*004c*/ 	.word	0x00000000
        /*0050*/ 	.short	0x0003
        /*0052*/ 	.short	0x0018
        /*0054*/ 	.byte	0x00, 0xf4, 0x21, 0x00


	//----- nvinfo : EIATTR_KPARAM_INFO
	.align		4
.L_21:
        /*0058*/ 	.byte	0x04, 0x17
        /*005a*/ 	.short	(.L_23 - .L_22)
.L_22:
        /*005c*/ 	.word	0x00000000
        /*0060*/ 	.short	0x0002
        /*0062*/ 	.short	0x0010
        /*0064*/ 	.byte	0x00, 0xf4, 0x21, 0x00


	//----- nvinfo : EIATTR_KPARAM_INFO
	.align		4
.L_23:
        /*0068*/ 	.byte	0x04, 0x17
        /*006a*/ 	.short	(.L_25 - .L_24)
.L_24:
        /*006c*/ 	.word	0x00000000
        /*0070*/ 	.short	0x0001
        /*0072*/ 	.short	0x0008
        /*0074*/ 	.byte	0x00, 0xf4, 0x21, 0x00


	//----- nvinfo : EIATTR_KPARAM_INFO
	.align		4
.L_25:
        /*0078*/ 	.byte	0x04, 0x17
        /*007a*/ 	.short	(.L_27 - .L_26)
.L_26:
        /*007c*/ 	.word	0x00000000
        /*0080*/ 	.short	0x0000
        /*0082*/ 	.short	0x0000
        /*0084*/ 	.byte	0x00, 0xf4, 0x21, 0x00


	//----- nvinfo : EIATTR_SPARSE_MMA_MASK
	.align		4
.L_27:
        /*0088*/ 	.byte	0x03, 0x50
        /*008a*/ 	.short	0x0000


	//----- nvinfo : EIATTR_MAXREG_COUNT
	.align		4
        /*008c*/ 	.byte	0x03, 0x1b
        /*008e*/ 	.short	0x00ff


	//----- nvinfo : EIATTR_EXIT_INSTR_OFFSETS
	.align		4
        /*0090*/ 	.byte	0x04, 0x1c
        /*0092*/ 	.short	(.L_29 - .L_28)


	//   ....[0]....
.L_28:
        /*0094*/ 	.word	0x000007b0


	//----- nvinfo : EIATTR_REQNTID
	.align		4
.L_29:
        /*0098*/ 	.byte	0x04, 0x10
        /*009a*/ 	.short	(.L_31 - .L_30)
.L_30:
        /*009c*/ 	.word	0x00000080
        /*00a0*/ 	.word	0x00000001
        /*00a4*/ 	.word	0x00000001


	//----- nvinfo : EIATTR_CBANK_PARAM_SIZE
	.align		4
.L_31:
        /*00a8*/ 	.byte	0x03, 0x19
        /*00aa*/ 	.short	0x003c


	//----- nvinfo : EIATTR_PARAM_CBANK
	.align		4
        /*00ac*/ 	.byte	0x04, 0x0a
        /*00ae*/ 	.short	(.L_33 - .L_32)
	.align		4
.L_32:
        /*00b0*/ 	.word	index@(.nv.constant0.triton_poi_fused__native_batch_norm_legit_no_training_convolution_relu_4)
        /*00b4*/ 	.short	0x0210
        /*00b6*/ 	.short	0x003c


	//----- nvinfo : EIATTR_SW_WAR
	.align		4
.L_33:
        /*00b8*/ 	.byte	0x04, 0x36
        /*00ba*/ 	.short	(.L_35 - .L_34)
.L_34:
        /*00bc*/ 	.word	0x00000008
.L_35:


//--------------------- .nv.callgraph             --------------------------
	.section	.nv.callgraph,"",@"SHT_CUDA_CALLGRAPH"
	.align	4
	.sectionentsize	8
	.align		4
        /*0000*/ 	.word	0x00000000
	.align		4
        /*0004*/ 	.word	0xffffffff
	.align		4
        /*0008*/ 	.word	0x00000000
	.align		4
        /*000c*/ 	.word	0xfffffffe
	.align		4
        /*0010*/ 	.word	0x00000000
	.align		4
        /*0014*/ 	.word	0xfffffffd
	.align		4
        /*0018*/ 	.word	0x00000000
	.align		4
        /*001c*/ 	.word	0xfffffffc


//--------------------- .nv.constant4             --------------------------
	.section	.nv.constant4,"a",@progbits
	.align	8
	.align		8
.nv.constant4:
        /*0000*/ 	.dword	_$_str
	.align		8
        /*0008*/ 	.dword	_$_str_$_2


//--------------------- .text.triton_poi_fused__native_batch_norm_legit_no_training_convolution_relu_4 --------------------------
	.section	.text.triton_poi_fused__native_batch_norm_legit_no_training_convolution_relu_4,"ax",@progbits
	.align	128
        .global         triton_poi_fused__native_batch_norm_legit_no_training_convolution_relu_4
        .type           triton_poi_fused__native_batch_norm_legit_no_training_convolution_relu_4,@function
        .size           triton_poi_fused__native_batch_norm_legit_no_training_convolution_relu_4,(.L_x_1 - triton_poi_fused__native_batch_norm_legit_no_training_convolution_relu_4)
        .other          triton_poi_fused__native_batch_norm_legit_no_training_convolution_relu_4,@"STO_CUDA_ENTRY STV_DEFAULT"
triton_poi_fused__native_batch_norm_legit_no_training_convolution_relu_4:
.text.triton_poi_fused__native_batch_norm_legit_no_training_convolution_relu_4:
[----:B------:R-:W-:Y:S01]  /*0000*/  LDC R1, c[0x0][0x28] ;  /* 0x00000a00ff017b82 */ /* 0x000fe20000000800 */
[----:B------:R-:W1:Y:S01]  /*0010*/  S2R R0, SR_TID.X ;  /* 0x0000000000007919 */ /* 0x000e620000002100 */
[----:B------:R-:W-:-:S06]  /*0020*/  ULDC.64 UR4, c[0x0][0x208] ;  /* 0x0000820000047ab9 */ /* 0x000fcc0000000a00 */
[----:B------:R-:W2:Y:S01]  /*0030*/  LDC.64 R28, c[0x0][0x218] ;  /* 0x00008600ff1c7b82 */ /* 0x000ea20000000a00 */
[----:B------:R-:W3:Y:S07]  /*0040*/  S2R R5, SR_CTAID.X ;  /* 0x0000000000057919 */ /* 0x000eee0000002500 */
[----:B------:R-:W4:Y:S08]  /*0050*/  LDC.64 R26, c[0x0][0x220] ;  /* 0x00008800ff1a7b82 */ /* 0x000f300000000a00 */
[----:B------:R-:W5:Y:S01]  /*0060*/  LDC.64 R22, c[0x0][0x230] ;  /* 0x00008c00ff167b82 */ /* 0x000f620000000a00 */
[----:B-1----:R-:W-:-:S02]  /*0070*/  SHF.L.U32 R0, R0, 0x2, RZ ;  /* 0x0000000200007819 */ /* 0x002fc400000006ff */
[----:B---3--:R-:W-:Y:S02]  /*0080*/  SHF.R.S32.HI R3, RZ, 0x15, R5 ;  /* 0x00000015ff037819 */ /* 0x008fe40000011405 */
[----:B------:R-:W-:Y:S02]  /*0090*/  LOP3.LUT R0, R0, 0x1fc, RZ, 0xc0, !PT ;  /* 0x000001fc00007812 */ /* 0x000fe400078ec0ff */
[----:B------:R-:W-:Y:S02]  /*00a0*/  SGXT R3, R3, 0x1 ;  /* 0x000000010303781a */ /* 0x000fe40000000200 */
[----:B------:R-:W-:Y:S02]  /*00b0*/  LEA R0, R5, R0, 0xa ;  /* 0x0000000005007211 */ /* 0x000fe400078e50ff */
[----:B------:R-:W1:Y:S02]  /*00c0*/  LDC.64 R4, c[0x0][0x228] ;  /* 0x00008a00ff047b82 */ /* 0x000e640000000a00 */
[----:B------:R-:W-:-:S04]  /*00d0*/  LEA.HI R3, R3, R0, RZ, 0x8 ;  /* 0x0000000003037211 */ /* 0x000fc800078f40ff */
[----:B------:R-:W-:Y:S02]  /*00e0*/  SHF.R.S32.HI R9, RZ, 0x8, R3 ;  /* 0x00000008ff097819 */ /* 0x000fe40000011403 */
[----:B------:R-:W-:Y:S02]  /*00f0*/  IADD3 R3, R3, 0x200, RZ ;  /* 0x0000020003037810 */ /* 0x000fe40007ffe0ff */
[----:B------:R-:W-:Y:S02]  /*0100*/  LEA.HI R2, R9, R9, RZ, 0x7 ;  /* 0x0000000909027211 */ /* 0x000fe400078f38ff */
[----:B------:R-:W-:Y:S02]  /*0110*/  SHF.R.S32.HI R3, RZ, 0x8, R3 ;  /* 0x00000008ff037819 */ /* 0x000fe40000011403 */
[----:B------:R-:W-:Y:S02]  /*0120*/  LOP3.LUT R2, R2, 0xffffff80, RZ, 0xc0, !PT ;  /* 0xffffff8002027812 */ /* 0x000fe400078ec0ff */
[----:B------:R-:W-:-:S02]  /*0130*/  LEA.HI R6, R3, R3, RZ, 0x7 ;  /* 0x0000000303067211 */ /* 0x000fc400078f38ff */
[----:B------:R-:W-:Y:S02]  /*0140*/  IADD3 R9, R9, -R2, RZ ;  /* 0x8000000209097210 */ /* 0x000fe40007ffe0ff */
[----:B------:R-:W-:-:S04]  /*0150*/  LOP3.LUT R6, R6, 0xffffff80, RZ, 0xc0, !PT ;  /* 0xffffff8006067812 */ /* 0x000fc800078ec0ff */
[----:B------:R-:W-:Y:S01]  /*0160*/  IADD3 R3, R3, -R6, RZ ;  /* 0x8000000603037210 */ /* 0x000fe20007ffe0ff */
[--C-:B-1----:R-:W-:Y:S01]  /*0170*/  IMAD.WIDE R12, R9, 0x4, R4.reuse ;  /* 0x00000004090c7825 */ /* 0x102fe200078e0204 */
[----:B------:R-:W1:Y:S03]  /*0180*/  LDC.64 R6, c[0x0][0x210] ;  /* 0x00008400ff067b82 */ /* 0x000e660000000a00 */
[----:B------:R-:W-:Y:S01]  /*0190*/  IMAD.WIDE R24, R3, 0x4, R4 ;  /* 0x0000000403187825 */ /* 0x000fe200078e0204 */
[----:B------:R-:W3:Y:S04]  /*01a0*/  LDG.E.EL R21, desc[UR4][R12.64] ;  /* 0x000000040c157981 */ /* 0x000ee8000c2e1900 */
[----:B------:R-:W5:Y:S01]  /*01b0*/  LDC.64 R4, c[0x0][0x238] ;  /* 0x00008e00ff047b82 */ /* 0x000f620000000a00 */
[----:B------:R-:W3:Y:S01]  /*01c0*/  LDG.E.EL R24, desc[UR4][R24.64] ;  /* 0x0000000418187981 */ /* 0x000ee2000c2e1900 */
[----:B--2---:R-:W-:-:S05]  /*01d0*/  IMAD.WIDE R10, R9, 0x4, R28 ;  /* 0x00000004090a7825 */ /* 0x004fca00078e021c */
[----:B------:R4:W2:Y:S01]  /*01e0*/  LDG.E.EL R19, desc[UR4][R10.64] ;  /* 0x000000040a137981 */ /* 0x0008a2000c2e1900 */
[----:B-1----:R-:W-:-:S04]  /*01f0*/  IMAD.WIDE R6, R0, 0x4, R6 ;  /* 0x0000000400067825 */ /* 0x002fc800078e0206 */
[C---:B----4-:R-:W-:Y:S01]  /*0200*/  IMAD.WIDE R10, R9.reuse, 0x4, R26 ;  /* 0x00000004090a7825 */ /* 0x050fe200078e021a */
[----:B------:R-:W2:Y:S04]  /*0210*/  LDG.E.128 R12, desc[UR4][R6.64] ;  /* 0x00000004060c7981 */ /* 0x000ea8000c1e1d00 */
[----:B------:R-:W4:Y:S01]  /*0220*/  LDG.E.EL R18, desc[UR4][R10.64] ;  /* 0x000000040a127981 */ /* 0x000f22000c2e1900 */
[----:B-----5:R-:W-:-:S04]  /*0230*/  IMAD.WIDE R16, R9, 0x4, R22 ;  /* 0x0000000409107825 */ /* 0x020fc800078e0216 */
[----:B0-----:R-:W-:Y:S02]  /*0240*/  IMAD.WIDE R8, R9, 0x4, R4 ;  /* 0x0000000409087825 */ /* 0x001fe400078e0204 */
[----:B------:R-:W5:Y:S02]  /*0250*/  LDG.E.EL R17, desc[UR4][R16.64] ;  /* 0x0000000410117981 */ /* 0x000f64000c2e1900 */
[C---:B------:R-:W-:Y:S02]  /*0260*/  IMAD.WIDE R28, R3.reuse, 0x4, R28 ;  /* 0x00000004031c7825 */ /* 0x040fe400078e021c */
[----:B------:R-:W5:Y:S02]  /*0270*/  LDG.E.EL R20, desc[UR4][R8.64] ;  /* 0x0000000408147981 */ /* 0x000f64000c2e1900 */
[C---:B------:R-:W-:Y:S02]  /*0280*/  IMAD.WIDE R26, R3.reuse, 0x4, R26 ;  /* 0x00000004031a7825 */ /* 0x040fe400078e021a */
[----:B------:R0:W5:Y:S04]  /*0290*/  LDG.E.EL R16, desc[UR4][R28.64] ;  /* 0x000000041c107981 */ /* 0x000168000c2e1900 */
[----:B------:R-:W5:Y:S01]  /*02a0*/  LDG.E.128 R8, desc[UR4][R6.64+0x800] ;  /* 0x0008000406087981 */ /* 0x000f62000c1e1d00 */
[----:B------:R-:W-:-:S03]  /*02b0*/  IMAD.WIDE R4, R3, 0x4, R4 ;  /* 0x0000000403047825 */ /* 0x000fc600078e0204 */
[----:B------:R-:W5:Y:S01]  /*02c0*/  LDG.E.EL R2, desc[UR4][R26.64] ;  /* 0x000000041a027981 */ /* 0x000f62000c2e1900 */
[----:B------:R-:W-:-:S03]  /*02d0*/  IMAD.WIDE R22, R3, 0x4, R22 ;  /* 0x0000000403167825 */ /* 0x000fc600078e0216 */
[----:B------:R-:W5:Y:S04]  /*02e0*/  LDG.E.EL R4, desc[UR4][R4.64] ;  /* 0x0000000404047981 */ /* 0x000f68000c2e1900 */
[----:B------:R1:W5:Y:S01]  /*02f0*/  LDG.E.EL R3, desc[UR4][R22.64] ;  /* 0x0000000416037981 */ /* 0x000362000c2e1900 */
[----:B---3--:R-:W-:Y:S01]  /*0300*/  FADD R21, R21, 9.9999997473787516356e-06 ;  /* 0x3727c5ac15157421 */ /* 0x008fe20000000000 */
[----:B------:R-:W-:-:S03]  /*0310*/  FADD R24, R24, 9.9999997473787516356e-06 ;  /* 0x3727c5ac18187421 */ /* 0x000fc60000000000 */
[----:B------:R-:W3:Y:S08]  /*0320*/  MUFU.SQRT R25, R21 ;  /* 0x0000001500197308 */ /* 0x000ef00000002000 */
[----:B0-----:R-:W0:Y:S01]  /*0330*/  MUFU.SQRT R28, R24 ;  /* 0x00000018001c7308 */ /* 0x001e220000002000 */
[C---:B---3--:R-:W-:Y:S02]  /*0340*/  FSETP.GT.AND P0, PT, R25.reuse, 8.50705917302346158658e+37, PT ;  /* 0x7e8000001900780b */ /* 0x048fe40003f04000 */
[----:B------:R-:W-:-:S02]  /*0350*/  FSETP.GEU.AND P2, PT, R25, 1.175494350822287508e-38, PT ;  /* 0x008000001900780b */ /* 0x000fc40003f4e000 */
[C---:B0-----:R-:W-:Y:S02]  /*0360*/  FSETP.GT.AND P1, PT, R28.reuse, 8.50705917302346158658e+37, PT ;  /* 0x7e8000001c00780b */ /* 0x041fe40003f24000 */
[----:B------:R-:W-:-:S07]  /*0370*/  FSETP.GEU.AND P3, PT, R28, 1.175494350822287508e-38, PT ;  /* 0x008000001c00780b */ /* 0x000fce0003f6e000 */
[----:B------:R-:W-:Y:S01]  /*0380*/  @P0 FMUL R25, R25, 0.25 ;  /* 0x3e80000019190820 */ /* 0x000fe20000400000 */
[----:B------:R-:W-:-:S03]  /*0390*/  HFMA2.MMA R24, -RZ, RZ, 1.625, 0 ;  /* 0x3e800000ff187435 */ /* 0x000fc600000001ff */
[----:B------:R-:W-:Y:S01]  /*03a0*/  @!P2 FMUL R25, R25, 16777216 ;  /* 0x4b8000001919a820 */ /* 0x000fe20000400000 */
[----:B------:R-:W-:-:S04]  /*03b0*/  @P1 FMUL R28, R28, 0.25 ;  /* 0x3e8000001c1c1820 */ /* 0x000fc80000400000 */
[----:B------:R-:W-:Y:S01]  /*03c0*/  @!P3 FMUL R28, R28, 16777216 ;  /* 0x4b8000001c1cb820 */ /* 0x000fe20000400000 */
[----:B------:R-:W0:Y:S01]  /*03d0*/  MUFU.RCP R25, R25 ;  /* 0x0000001900197308 */ /* 0x000e220000001000 */
[----:B-1----:R-:W-:-:S07]  /*03e0*/  FSEL R22, R24, 1, P0 ;  /* 0x3f80000018167808 */ /* 0x002fce0000000000 */
[----:B------:R1:W3:Y:S01]  /*03f0*/  MUFU.RCP R5, R28 ;  /* 0x0000001c00057308 */ /* 0x0002e20000001000 */
[----:B------:R-:W-:Y:S01]  /*0400*/  FSEL R24, R24, 1, P1 ;  /* 0x3f80000018187808 */ /* 0x000fe20000800000 */
[----:B------:R-:W-:Y:S01]  /*0410*/  @!P2 FMUL R22, R22, 16777216 ;  /* 0x4b8000001616a820 */ /* 0x000fe20000400000 */
[--C-:B--2---:R-:W-:Y:S01]  /*0420*/  FADD R13, R13, R19.reuse ;  /* 0x000000130d0d7221 */ /* 0x104fe20000000000 */
[--C-:B------:R-:W-:Y:S01]  /*0430*/  FADD R12, R12, R19.reuse ;  /* 0x000000130c0c7221 */ /* 0x100fe20000000000 */
[--C-:B------:R-:W-:Y:S01]  /*0440*/  FADD R14, R14, R19.reuse ;  /* 0x000000130e0e7221 */ /* 0x100fe20000000000 */
[----:B------:R-:W-:Y:S01]  /*0450*/  @!P3 FMUL R24, R24, 16777216 ;  /* 0x4b8000001818b820 */ /* 0x000fe20000400000 */
[----:B------:R-:W-:Y:S01]  /*0460*/  FADD R15, R15, R19 ;  /* 0x000000130f0f7221 */ /* 0x000fe20000000000 */
[----:B0-----:R-:W-:Y:S01]  /*0470*/  FMUL R21, R25, R22 ;  /* 0x0000001619157220 */ /* 0x001fe20000400000 */
[C---:B----4-:R-:W-:Y:S01]  /*0480*/  FADD R22, -R18.reuse, R12 ;  /* 0x0000000c12167221 */ /* 0x050fe20000000100 */
[C---:B------:R-:W-:Y:S01]  /*0490*/  FADD R26, -R18.reuse, R14 ;  /* 0x0000000e121a7221 */ /* 0x040fe20000000100 */
[C---:B-1----:R-:W-:Y:S01]  /*04a0*/  FADD R28, -R18.reuse, R15 ;  /* 0x0000000f121c7221 */ /* 0x042fe20000000100 */
[----:B---3--:R-:W-:Y:S01]  /*04b0*/  FMUL R5, R5, R24 ;  /* 0x0000001805057220 */ /* 0x008fe20000400000 */
[----:B------:R-:W-:-:S02]  /*04c0*/  FADD R24, -R18, R13 ;  /* 0x0000000d12187221 */ /* 0x000fc40000000100 */
[----:B------:R-:W0:Y:S01]  /*04d0*/  LDC.64 R18, c[0x0][0x240] ;  /* 0x00009000ff127b82 */ /* 0x000e220000000a00 */
[C---:B------:R-:W-:Y:S01]  /*04e0*/  FMUL R27, R21.reuse, R22 ;  /* 0x00000016151b7220 */ /* 0x040fe20000400000 */
[C---:B------:R-:W-:Y:S01]  /*04f0*/  FMUL R24, R21.reuse, R24 ;  /* 0x0000001815187220 */ /* 0x040fe20000400000 */
[C---:B------:R-:W-:Y:S01]  /*0500*/  FMUL R23, R21.reuse, R26 ;  /* 0x0000001a15177220 */ /* 0x040fe20000400000 */
[----:B------:R-:W-:Y:S01]  /*0510*/  FMUL R25, R21, R28 ;  /* 0x0000001c15197220 */ /* 0x000fe20000400000 */
[--C-:B-----5:R-:W-:Y:S01]  /*0520*/  FADD R9, R9, R16.reuse ;  /* 0x0000001009097221 */ /* 0x120fe20000000000 */
[--C-:B------:R-:W-:Y:S01]  /*0530*/  FADD R8, R8, R16.reuse ;  /* 0x0000001008087221 */ /* 0x100fe20000000000 */
[--C-:B------:R-:W-:Y:S01]  /*0540*/  FADD R10, R10, R16.reuse ;  /* 0x000000100a0a7221 */ /* 0x100fe20000000000 */
[----:B------:R-:W-:Y:S01]  /*0550*/  FADD R11, R11, R16 ;  /* 0x000000100b0b7221 */ /* 0x000fe20000000000 */
[C-C-:B------:R-:W-:Y:S01]  /*0560*/  FFMA R22, R17.reuse, R24, R20.reuse ;  /* 0x0000001811167223 */ /* 0x140fe20000000014 */
[C-C-:B------:R-:W-:Y:S01]  /*0570*/  FFMA R21, R17.reuse, R27, R20.reuse ;  /* 0x0000001b11157223 */ /* 0x140fe20000000014 */
[C-C-:B------:R-:W-:Y:S01]  /*0580*/  FFMA R23, R17.reuse, R23, R20.reuse ;  /* 0x0000001711177223 */ /* 0x140fe20000000014 */
[----:B------:R-:W-:Y:S01]  /*0590*/  FFMA R17, R17, R25, R20 ;  /* 0x0000001911117223 */ /* 0x000fe20000000014 */
[C---:B------:R-:W-:Y:S01]  /*05a0*/  FADD R20, -R2.reuse, R9 ;  /* 0x0000000902147221 */ /* 0x040fe20000000100 */
[C---:B------:R-:W-:Y:S01]  /*05b0*/  FADD R16, -R2.reuse, R8 ;  /* 0x0000000802107221 */ /* 0x040fe20000000100 */
[C---:B------:R-:W-:Y:S01]  /*05c0*/  FADD R24, -R2.reuse, R10 ;  /* 0x0000000a02187221 */ /* 0x040fe20000000100 */
[----:B------:R-:W-:Y:S01]  /*05d0*/  FADD R2, -R2, R11 ;  /* 0x0000000b02027221 */ /* 0x000fe20000000100 */
[C---:B------:R-:W-:Y:S01]  /*05e0*/  FMUL R20, R5.reuse, R20 ;  /* 0x0000001405147220 */ /* 0x040fe20000400000 */
[C---:B------:R-:W-:Y:S01]  /*05f0*/  FMUL R29, R5.reuse, R16 ;  /* 0x00000010051d7220 */ /* 0x040fe20000400000 */
[C---:B------:R-:W-:Y:S01]  /*0600*/  FMUL R27, R5.reuse, R24 ;  /* 0x00000018051b7220 */ /* 0x040fe20000400000 */
[----:B------:R-:W-:Y:S01]  /*0610*/  FMUL R25, R5, R2 ;  /* 0x0000000205197220 */ /* 0x000fe20000400000 */
[C-C-:B------:R-:W-:Y:S01]  /*0620*/  FFMA R5, R3.reuse, R20, R4.reuse ;  /* 0x0000001403057223 */ /* 0x140fe20000000004 */
[C-C-:B------:R-:W-:Y:S01]  /*0630*/  FFMA R20, R3.reuse, R29, R4.reuse ;  /* 0x0000001d03147223 */ /* 0x140fe20000000004 */
[C-C-:B------:R-:W-:Y:S01]  /*0640*/  FFMA R24, R3.reuse, R27, R4.reuse ;  /* 0x0000001b03187223 */ /* 0x140fe20000000004 */
[----:B------:R-:W-:Y:S01]  /*0650*/  FFMA R25, R3, R25, R4 ;  /* 0x0000001903197223 */ /* 0x000fe20000000004 */
[----:B------:R-:W-:Y:S01]  /*0660*/  FSETP.GEU.AND P6, PT, R17, RZ, PT ;  /* 0x000000ff1100720b */ /* 0x000fe20003fce000 */
[----:B0-----:R-:W-:Y:S01]  /*0670*/  IMAD.WIDE R2, R0, 0x4, R18 ;  /* 0x0000000400027825 */ /* 0x001fe200078e0212 */
[----:B------:R-:W-:-:S02]  /*0680*/  FSETP.GEU.AND P0, PT, R23, RZ, PT ;  /* 0x000000ff1700720b */ /* 0x000fc40003f0e000 */
[----:B------:R-:W-:Y:S02]  /*0690*/  FSETP.GEU.AND P1, PT, R22, RZ, PT ;  /* 0x000000ff1600720b */ /* 0x000fe40003f2e000 */
[----:B------:R-:W-:Y:S02]  /*06a0*/  FSETP.GEU.AND P2, PT, R21, RZ, PT ;  /* 0x000000ff1500720b */ /* 0x000fe40003f4e000 */
[----:B------:R-:W-:Y:S02]  /*06b0*/  SEL R19, R17, RZ, P6 ;  /* 0x000000ff11137207 */ /* 0x000fe40003000000 */
[----:B------:R-:W-:Y:S02]  /*06c0*/  FSETP.GEU.AND P3, PT, R25, RZ, PT ;  /* 0x000000ff1900720b */ /* 0x000fe40003f6e000 */
[----:B------:R-:W-:Y:S02]  /*06d0*/  FSETP.GEU.AND P4, PT, R24, RZ, PT ;  /* 0x000000ff1800720b */ /* 0x000fe40003f8e000 */
[----:B------:R-:W-:-:S02]  /*06e0*/  FSETP.GEU.AND P5, PT, R5, RZ, PT ;  /* 0x000000ff0500720b */ /* 0x000fc40003fae000 */
[----:B------:R-:W-:Y:S02]  /*06f0*/  FSETP.GEU.AND P6, PT, R20, RZ, PT ;  /* 0x000000ff1400720b */ /* 0x000fe40003fce000 */
[----:B------:R-:W-:Y:S02]  /*0700*/  SEL R18, R23, RZ, P0 ;  /* 0x000000ff17127207 */ /* 0x000fe40000000000 */
[----:B------:R-:W-:Y:S02]  /*0710*/  SEL R17, R22, RZ, P1 ;  /* 0x000000ff16117207 */ /* 0x000fe40000800000 */
[----:B------:R-:W-:Y:S02]  /*0720*/  SEL R16, R21, RZ, P2 ;  /* 0x000000ff15107207 */ /* 0x000fe40001000000 */
[----:B------:R-:W-:Y:S02]  /*0730*/  SEL R23, R25, RZ, P3 ;  /* 0x000000ff19177207 */ /* 0x000fe40001800000 */
[----:B------:R-:W-:-:S02]  /*0740*/  SEL R22, R24, RZ, P4 ;  /* 0x000000ff18167207 */ /* 0x000fc40002000000 */
[----:B------:R-:W-:Y:S02]  /*0750*/  SEL R21, R5, RZ, P5 ;  /* 0x000000ff05157207 */ /* 0x000fe40002800000 */
[----:B------:R-:W-:Y:S01]  /*0760*/  SEL R20, R20, RZ, P6 ;  /* 0x000000ff14147207 */ /* 0x000fe20003000000 */
[----:B------:R-:W-:Y:S04]  /*0770*/  STG.E.128 desc[UR4][R6.64], R12 ;  /* 0x0000000c06007986 */ /* 0x000fe8000c101d04 */
[----:B------:R-:W-:Y:S04]  /*0780*/  STG.E.128 desc[UR4][R6.64+0x800], R8 ;  /* 0x0008000806007986 */ /* 0x000fe8000c101d04 */
[----:B------:R-:W-:Y:S04]  /*0790*/  STG.E.128 desc[UR4][R2.64], R16 ;  /* 0x0000001002007986 */ /* 0x000fe8000c101d04 */
[----:B------:R-:W-:Y:S01]  /*07a0*/  STG.E.128 desc[UR4][R2.64+0x800], R20 ;  /* 0x0008001402007986 */ /* 0x000fe2000c101d04 */
[----:B------:R-:W-:Y:S05]  /*07b0*/  EXIT ;  /* 0x000000000000794d */ /* 0x000fea0003800000 */
.L_x_0:
[----:B------:R-:W-:-:S00]  /*07c0*/  BRA `(.L_x_0) ;  /* 0xfffffffc00fc7947 */ /* 0x000fc0000383ffff */
[----:B------:R-:W-:-:S00]  /*07d0*/  NOP ;  /* 0x0000000000007918 */ /* 0x000fc00000000000 */
        /* <DEDUP_REMOVED lines=10> */
.L_x_1:


//--------------------- .nv.global.init           --------------------------
	.section	.nv.global.init,"aw",@progbits
.nv.global.init:
	.type		_$_str,@object
	.size		_$_str,(_$_str_$_2 - _$_str)
_$_str:
        /*0000*/ 	.byte	0x5f, 0x5f, 0x43, 0x55, 0x44, 0x41, 0x5f, 0x46, 0x54, 0x5a, 0x00
	.type		_$_str_$_2,@object
	.size		_$_str_$_2,(.L_1 - _$_str_$_2)
_$_str_$_2:
        /*000b*/ 	.byte	0x5f, 0x5f, 0x43, 0x55, 0x44, 0x41, 0x5f, 0x50, 0x52, 0x45, 0x43, 0x5f, 0x53, 0x51, 0x52, 0x54
        /*001b*/ 	.byte	0x00
.L_1:


//--------------------- .nv.constant0.triton_poi_fused__native_batch_norm_legit_no_training_convolution_relu_4 --------------------------
	.section	.nv.constant0.triton_poi_fused__native_batch_norm_legit_no_training_convolution_relu_4,"a",@progbits
	.sectionflags	@""
	.align	4
.nv.constant0.triton_poi_fused__native_batch_norm_legit_no_training_convolution_relu_4:
	.zero		588
